//
// Generated by NVIDIA NVVM Compiler
//
// Compiler Build ID: CL-36424714
// Cuda compilation tools, release 13.0, V13.0.88
// Based on NVVM 20.0.0
//

.version 9.0
.target sm_100
.address_size 64

	// .globl	_Z6kernelv
.extern .func  (.param .b32 func_retval0) vprintf
(
	.param .b64 vprintf_param_0,
	.param .b64 vprintf_param_1
)
;
// _ZZ6kernelvE2sm has been demoted
.global .align 1 .b8 $str$3[14] = {91, 37, 100, 44, 32, 37, 100, 93, 58, 32, 37, 102, 10};

.visible .entry _Z6kernelv()
{
	.local .align 16 .b8 	__local_depot0[16];
	.reg .b64 	%SP;
	.reg .b64 	%SPL;
	.reg .pred 	%p<3>;
	.reg .b32 	%r<22>;
	.reg .b64 	%rd<5>;
	.reg .b64 	%fd<72>;
	// demoted variable
	.shared .align 8 .b8 _ZZ6kernelvE2sm[400];
	mov.u64 	%SPL, __local_depot0;
	cvta.local.u64 	%SP, %SPL;
	mov.u32 	%r1, %tid.x;
	mov.u32 	%r2, %ctaid.x;
	mad.lo.s32 	%r10, %r2, %r1, %r2;
	add.s32 	%r11, %r1, %r10;
	add.s32 	%r3, %r11, 1;
	mul.lo.s32 	%r4, %r1, 10;
	mov.f64 	%fd70, 0d0000000000000000;
	mov.b32 	%r20, 0;
$L__BB0_1:
	mul.lo.s32 	%r13, %r3, %r20;
	cvt.rn.f64.u32 	%fd71, %r13;
	mov.b32 	%r21, 0;
$L__BB0_2:
	mul.f64 	%fd7, %fd71, 0d3FF0000002AF31DC;
	mul.f64 	%fd8, %fd7, 0d3FF0000002AF31DC;
	mul.f64 	%fd9, %fd8, 0d3FF0000002AF31DC;
	mul.f64 	%fd10, %fd9, 0d3FF0000002AF31DC;
	mul.f64 	%fd11, %fd10, 0d3FF0000002AF31DC;
	mul.f64 	%fd12, %fd11, 0d3FF0000002AF31DC;
	mul.f64 	%fd13, %fd12, 0d3FF0000002AF31DC;
	mul.f64 	%fd14, %fd13, 0d3FF0000002AF31DC;
	mul.f64 	%fd15, %fd14, 0d3FF0000002AF31DC;
	mul.f64 	%fd16, %fd15, 0d3FF0000002AF31DC;
	mul.f64 	%fd17, %fd16, 0d3FF0000002AF31DC;
	mul.f64 	%fd18, %fd17, 0d3FF0000002AF31DC;
	mul.f64 	%fd19, %fd18, 0d3FF0000002AF31DC;
	mul.f64 	%fd20, %fd19, 0d3FF0000002AF31DC;
	mul.f64 	%fd21, %fd20, 0d3FF0000002AF31DC;
	mul.f64 	%fd22, %fd21, 0d3FF0000002AF31DC;
	mul.f64 	%fd23, %fd22, 0d3FF0000002AF31DC;
	mul.f64 	%fd24, %fd23, 0d3FF0000002AF31DC;
	mul.f64 	%fd25, %fd24, 0d3FF0000002AF31DC;
	mul.f64 	%fd26, %fd25, 0d3FF0000002AF31DC;
	mul.f64 	%fd27, %fd26, 0d3FF0000002AF31DC;
	mul.f64 	%fd28, %fd27, 0d3FF0000002AF31DC;
	mul.f64 	%fd29, %fd28, 0d3FF0000002AF31DC;
	mul.f64 	%fd30, %fd29, 0d3FF0000002AF31DC;
	mul.f64 	%fd31, %fd30, 0d3FF0000002AF31DC;
	mul.f64 	%fd32, %fd31, 0d3FF0000002AF31DC;
	mul.f64 	%fd33, %fd32, 0d3FF0000002AF31DC;
	mul.f64 	%fd34, %fd33, 0d3FF0000002AF31DC;
	mul.f64 	%fd35, %fd34, 0d3FF0000002AF31DC;
	mul.f64 	%fd36, %fd35, 0d3FF0000002AF31DC;
	mul.f64 	%fd37, %fd36, 0d3FF0000002AF31DC;
	mul.f64 	%fd38, %fd37, 0d3FF0000002AF31DC;
	mul.f64 	%fd39, %fd38, 0d3FF0000002AF31DC;
	mul.f64 	%fd40, %fd39, 0d3FF0000002AF31DC;
	mul.f64 	%fd41, %fd40, 0d3FF0000002AF31DC;
	mul.f64 	%fd42, %fd41, 0d3FF0000002AF31DC;
	mul.f64 	%fd43, %fd42, 0d3FF0000002AF31DC;
	mul.f64 	%fd44, %fd43, 0d3FF0000002AF31DC;
	mul.f64 	%fd45, %fd44, 0d3FF0000002AF31DC;
	mul.f64 	%fd46, %fd45, 0d3FF0000002AF31DC;
	mul.f64 	%fd47, %fd46, 0d3FF0000002AF31DC;
	mul.f64 	%fd48, %fd47, 0d3FF0000002AF31DC;
	mul.f64 	%fd49, %fd48, 0d3FF0000002AF31DC;
	mul.f64 	%fd50, %fd49, 0d3FF0000002AF31DC;
	mul.f64 	%fd51, %fd50, 0d3FF0000002AF31DC;
	mul.f64 	%fd52, %fd51, 0d3FF0000002AF31DC;
	mul.f64 	%fd53, %fd52, 0d3FF0000002AF31DC;
	mul.f64 	%fd54, %fd53, 0d3FF0000002AF31DC;
	mul.f64 	%fd55, %fd54, 0d3FF0000002AF31DC;
	mul.f64 	%fd56, %fd55, 0d3FF0000002AF31DC;
	mul.f64 	%fd57, %fd56, 0d3FF0000002AF31DC;
	mul.f64 	%fd58, %fd57, 0d3FF0000002AF31DC;
	mul.f64 	%fd59, %fd58, 0d3FF0000002AF31DC;
	mul.f64 	%fd60, %fd59, 0d3FF0000002AF31DC;
	mul.f64 	%fd61, %fd60, 0d3FF0000002AF31DC;
	mul.f64 	%fd62, %fd61, 0d3FF0000002AF31DC;
	mul.f64 	%fd63, %fd62, 0d3FF0000002AF31DC;
	mul.f64 	%fd64, %fd63, 0d3FF0000002AF31DC;
	mul.f64 	%fd65, %fd64, 0d3FF0000002AF31DC;
	mul.f64 	%fd66, %fd65, 0d3FF0000002AF31DC;
	mul.f64 	%fd67, %fd66, 0d3FF0000002AF31DC;
	mul.f64 	%fd68, %fd67, 0d3FF0000002AF31DC;
	mul.f64 	%fd69, %fd68, 0d3FF0000002AF31DC;
	mul.f64 	%fd71, %fd69, 0d3FF0000002AF31DC;
	add.s32 	%r21, %r21, 64;
	setp.ne.s32 	%p1, %r21, 10000000;
	@%p1 bra 	$L__BB0_2;
	add.s32 	%r14, %r20, %r4;
	shl.b32 	%r15, %r14, 3;
	mov.u32 	%r16, _ZZ6kernelvE2sm;
	add.s32 	%r17, %r16, %r15;
	st.shared.f64 	[%r17], %fd71;
	add.f64 	%fd70, %fd70, %fd71;
	add.s32 	%r20, %r20, 1;
	setp.ne.s32 	%p2, %r20, 10;
	@%p2 bra 	$L__BB0_1;
	add.u64 	%rd1, %SP, 0;
	add.u64 	%rd2, %SPL, 0;
	st.local.v2.u32 	[%rd2], {%r2, %r1};
	st.local.f64 	[%rd2+8], %fd70;
	mov.u64 	%rd3, $str$3;
	cvta.global.u64 	%rd4, %rd3;
	{ // callseq 0, 0
	.param .b64 param0;
	st.param.b64 	[param0], %rd4;
	.param .b64 param1;
	st.param.b64 	[param1], %rd1;
	.param .b32 retval0;
	call.uni (retval0), 
	vprintf, 
	(
	param0, 
	param1
	);
	ld.param.b32 	%r18, [retval0];
	} // callseq 0
	ret;

}


// ===== COMPILED SASS (sm_100) =====

	.target	sm_100

	.elftype	@"ET_EXEC"


//--------------------- .note.nv.tkinfo           --------------------------
	.section	.note.nv.tkinfo,"",@"SHT_NOTE"
	.sectionflags	@"SHF_NOTE_NV_TKINFO"
	.tkinfo
        /*0018*/ 	.word	0x00000002
        /*0030*/ 	.string	""
        /*0030*/ 	.string	"ptxas"
        /*0030*/ 	.string	"Cuda compilation tools, release 13.0, V13.0.88"
        /*0030*/ 	.string	"Build cuda_13.0.r13.0/compiler.36424714_0"
        /*0030*/ 	.string	"-arch sm_100 -m 64 "



//--------------------- .note.nv.cuinfo           --------------------------
	.section	.note.nv.cuinfo,"",@"SHT_NOTE"
	.sectionflags	@"SHF_NOTE_NV_CUINFO"
        /*0018*/ 	.short	0x0002
        /*001a*/ 	.short	0x0064
        /*001c*/ 	.short	0x0082
	.zero		2


//--------------------- .nv.info                  --------------------------
	.section	.nv.info,"",@"SHT_CUDA_INFO"
	.align	4


	//----- nvinfo : EIATTR_REGCOUNT
	.align		4
        /*0000*/ 	.byte	0x04, 0x2f
        /*0002*/ 	.short	(.L_2 - .L_1)
	.align		4
.L_1:
        /*0004*/ 	.word	index@(_Z6kernelv)
        /*0008*/ 	.word	0x00000018


	//----- nvinfo : EIATTR_FRAME_SIZE
	.align		4
.L_2:
        /*000c*/ 	.byte	0x04, 0x11
        /*000e*/ 	.short	(.L_4 - .L_3)
	.align		4
.L_3:
        /*0010*/ 	.word	index@(_Z6kernelv)
        /*0014*/ 	.word	0x00000010


	//----- nvinfo : EIATTR_MIN_STACK_SIZE
	.align		4
.L_4:
        /*0018*/ 	.byte	0x04, 0x12
        /*001a*/ 	.short	(.L_6 - .L_5)
	.align		4
.L_5:
        /*001c*/ 	.word	index@(_Z6kernelv)
        /*0020*/ 	.word	0x00000010
.L_6:


//--------------------- .nv.compat                --------------------------
	.section	.nv.compat,"",@"SHT_CUDA_COMPAT_INFO"
	.align	4
        /*0000*/ 	.byte	0x02, 0x09, 0x00, 0x00, 0x02, 0x02, 0x01, 0x00, 0x02, 0x05, 0x05, 0x00, 0x03, 0x07, 0x01, 0x01
        /*0010*/ 	.byte	0x02, 0x03, 0x00, 0x00, 0x02, 0x06, 0x01, 0x00, 0x04, 0x0b, 0x08, 0x00, 0x01, 0x00, 0x00, 0x00
        /*0020*/ 	.byte	0x00, 0x00, 0x00, 0x00


//--------------------- .nv.info._Z6kernelv       --------------------------
	.section	.nv.info._Z6kernelv,"",@"SHT_CUDA_INFO"
	.sectionflags	@""
	.align	4


	//----- nvinfo : EIATTR_CUDA_API_VERSION
	.align		4
        /*0000*/ 	.byte	0x04, 0x37
        /*0002*/ 	.short	(.L_8 - .L_7)
.L_7:
        /*0004*/ 	.word	0x00000082


	//----- nvinfo : EIATTR_SPARSE_MMA_MASK
	.align		4
.L_8:
        /*0008*/ 	.byte	0x03, 0x50
        /*000a*/ 	.short	0x0000


	//----- nvinfo : EIATTR_MAXREG_COUNT
	.align		4
        /*000c*/ 	.byte	0x03, 0x1b
        /*000e*/ 	.short	0x00ff


	//----- nvinfo : EIATTR_EXTERNS
	.align		4
        /*0010*/ 	.byte	0x04, 0x0f
        /*0012*/ 	.short	(.L_10 - .L_9)


	//   ....[0]....
	.align		4
.L_9:
        /*0014*/ 	.word	index@(vprintf)


	//----- nvinfo : EIATTR_MERCURY_ISA_VERSION
	.align		4
.L_10:
        /*0018*/ 	.byte	0x03, 0x5f
        /*001a*/ 	.short	0x0101


	//----- nvinfo : EIATTR_VRC_CTA_INIT_COUNT
	.align		4
        /*001c*/ 	.byte	0x02, 0x4a
	.zero		1
	.zero		1


	//----- nvinfo : EIATTR_SYSCALL_OFFSETS
	.align		4
        /*0020*/ 	.byte	0x04, 0x46
        /*0022*/ 	.short	(.L_12 - .L_11)


	//   ....[0]....
.L_11:
        /*0024*/ 	.word	0x00001660


	//----- nvinfo : EIATTR_EXIT_INSTR_OFFSETS
	.align		4
.L_12:
        /*0028*/ 	.byte	0x04, 0x1c
        /*002a*/ 	.short	(.L_14 - .L_13)


	//   ....[0]....
.L_13:
        /*002c*/ 	.word	0x00001670


	//----- nvinfo : EIATTR_SW_WAR
	.align		4
.L_14:
        /*0030*/ 	.byte	0x04, 0x36
        /*0032*/ 	.short	(.L_16 - .L_15)
.L_15:
        /*0034*/ 	.word	0x00000008
.L_16:


//--------------------- .nv.callgraph             --------------------------
	.section	.nv.callgraph,"",@"SHT_CUDA_CALLGRAPH"
	.align	4
	.sectionentsize	8
	.align		4
        /*0000*/ 	.word	0x00000000
	.align		4
        /*0004*/ 	.word	0xffffffff
	.align		4
        /*0008*/ 	.word	index@(_Z6kernelv)
	.align		4
        /*000c*/ 	.word	index@(vprintf)
	.align		4
        /*0010*/ 	.word	0x00000000
	.align		4
        /*0014*/ 	.word	0xfffffffe
	.align		4
        /*0018*/ 	.word	0x00000000
	.align		4
        /*001c*/ 	.word	0xfffffffd
	.align		4
        /*0020*/ 	.word	0x00000000
	.align		4
        /*0024*/ 	.word	0xfffffffc


//--------------------- .nv.constant4             --------------------------
	.section	.nv.constant4,"a",@progbits
	.align	8
	.align		8
.nv.constant4:
        /*0000*/ 	.dword	vprintf
	.align		8
        /*0008*/ 	.dword	$str$3


//--------------------- .text._Z6kernelv          --------------------------
	.section	.text._Z6kernelv,"ax",@progbits
	.align	128
        .global         _Z6kernelv
        .type           _Z6kernelv,@function
        .size           _Z6kernelv,(.L_x_4 - _Z6kernelv)
        .other          _Z6kernelv,@"STO_CUDA_ENTRY STV_DEFAULT"
_Z6kernelv:
.text._Z6kernelv:
[----:B------:R-:W0:Y:S01]  /*0000*/  LDC R1, c[0x0][0x37c] ;  /* 0x0000df00ff017b82 */ /* 0x000e220000000800 */
[----:B------:R-:W1:Y:S01]  /*0010*/  S2R R3, SR_TID.X ;  /* 0x0000000000037919 */ /* 0x000e620000002100 */
[----:B------:R-:W2:Y:S01]  /*0020*/  LDCU UR4, c[0x0][0x2f8] ;  /* 0x00005f00ff0477ac */ /* 0x000ea20008000800 */
[----:B0-----:R-:W-:Y:S01]  /*0030*/  VIADD R1, R1, 0xfffffff0 ;  /* 0xfffffff001017836 */ /* 0x001fe20000000000 */
[----:B------:R-:W-:Y:S01]  /*0040*/  CS2R R8, SRZ ;  /* 0x0000000000087805 */ /* 0x000fe2000001ff00 */
[----:B------:R-:W1:Y:S01]  /*0050*/  S2R R2, SR_CTAID.X ;  /* 0x0000000000027919 */ /* 0x000e620000002500 */
[----:B------:R-:W0:Y:S01]  /*0060*/  LDCU UR5, c[0x0][0x2fc] ;  /* 0x00005f80ff0577ac */ /* 0x000e220008000800 */
[----:B------:R-:W-:Y:S01]  /*0070*/  IMAD.MOV.U32 R0, RZ, RZ, RZ ;  /* 0x000000ffff007224 */ /* 0x000fe200078e00ff */
[----:B--2---:R-:W-:-:S05]  /*0080*/  IADD3 R6, P0, PT, R1, UR4, RZ ;  /* 0x0000000401067c10 */ /* 0x004fca000ff1e0ff */
[----:B0-----:R-:W-:Y:S02]  /*0090*/  IMAD.X R7, RZ, RZ, UR5, P0 ;  /* 0x00000005ff077e24 */ /* 0x001fe400080e06ff */
[----:B-1----:R-:W-:-:S05]  /*00a0*/  IMAD R4, R3, R2, R2 ;  /* 0x0000000203047224 */ /* 0x002fca00078e0202 */
[----:B------:R-:W-:-:S07]  /*00b0*/  IADD3 R5, PT, PT, R3, 0x1, R4 ;  /* 0x0000000103057810 */ /* 0x000fce0007ffe004 */
.L_x_1:
[----:B0-----:R-:W-:Y:S01]  /*00c0*/  IMAD R10, R5, R0, RZ ;  /* 0x00000000050a7224 */ /* 0x001fe200078e02ff */
[----:B------:R-:W-:-:S05]  /*00d0*/  UMOV UR4, URZ ;  /* 0x000000ff00047c82 */ /* 0x000fca0008000000 */
[----:B------:R-:W0:Y:S02]  /*00e0*/  I2F.F64.U32 R10, R10 ;  /* 0x0000000a000a7312 */ /* 0x000e240000201800 */
.L_x_0:
[----:B------:R-:W-:Y:S01]  /*00f0*/  UMOV UR6, 0x2af31dc ;  /* 0x02af31dc00067882 */ /* 0x000fe20000000000 */
[----:B------:R-:W-:Y:S01]  /*0100*/  UMOV UR7, 0x3ff00000 ;  /* 0x3ff0000000077882 */ /* 0x000fe20000000000 */
[----:B------:R-:W-:Y:S01]  /*0110*/  UIADD3 UR4, UPT, UPT, UR4, 0x140, URZ ;  /* 0x0000014004047890 */ /* 0x000fe2000fffe0ff */
[----:B0-----:R-:W-:-:S03]  /*0120*/  DMUL R10, R10, UR6 ;  /* 0x000000060a0a7c28 */ /* 0x001fc60008000000 */
[----:B------:R-:W-:-:S05]  /*0130*/  UISETP.NE.AND UP0, UPT, UR4, 0x989680, UPT ;  /* 0x009896800400788c */ /* 0x000fca000bf05270 */
[----:B------:R-:W-:-:S08]  /*0140*/  DMUL R10, R10, UR6 ;  /* 0x000000060a0a7c28 */ /* 0x000fd00008000000 */
        /* <DEDUP_REMOVED lines=317> */
[----:B------:R-:W-:Y:S01]  /*1520*/  DMUL R10, R10, UR6 ;  /* 0x000000060a0a7c28 */ /* 0x000fe20008000000 */
[----:B------:R-:W-:Y:S10]  /*1530*/  BRA.U UP0, `(.L_x_0) ;  /* 0xffffffe900ec7547 */ /* 0x000ff4000b83ffff */
[----:B------:R-:W0:Y:S01]  /*1540*/  S2UR UR5, SR_CgaCtaId ;  /* 0x00000000000579c3 */ /* 0x000e220000008800 */
[----:B------:R-:W-:Y:S01]  /*1550*/  UMOV UR4, 0x400 ;  /* 0x0000040000047882 */ /* 0x000fe20000000000 */
[----:B------:R-:W-:Y:S01]  /*1560*/  IMAD R4, R3, 0xa, R0 ;  /* 0x0000000a03047824 */ /* 0x000fe200078e0200 */
[----:B------:R-:W-:Y:S01]  /*1570*/  IADD3 R0, PT, PT, R0, 0x1, RZ ;  /* 0x0000000100007810 */ /* 0x000fe20007ffe0ff */
[----:B------:R-:W-:-:S03]  /*1580*/  DADD R8, R10, R8 ;  /* 0x000000000a087229 */ /* 0x000fc60000000008 */
[----:B------:R-:W-:Y:S01]  /*1590*/  ISETP.NE.AND P0, PT, R0, 0xa, PT ;  /* 0x0000000a0000780c */ /* 0x000fe20003f05270 */
[----:B0-----:R-:W-:-:S06]  /*15a0*/  ULEA UR4, UR5, UR4, 0x18 ;  /* 0x0000000405047291 */ /* 0x001fcc000f8ec0ff */
[----:B------:R-:W-:-:S05]  /*15b0*/  LEA R13, R4, UR4, 0x3 ;  /* 0x00000004040d7c11 */ /* 0x000fca000f8e18ff */
[----:B------:R0:W-:Y:S01]  /*15c0*/  STS.64 [R13], R10 ;  /* 0x0000000a0d007388 */ /* 0x0001e20000000a00 */
[----:B------:R-:W-:Y:S05]  /*15d0*/  @P0 BRA `(.L_x_1) ;  /* 0xffffffe800b80947 */ /* 0x000fea000383ffff */
[----:B------:R-:W-:Y:S01]  /*15e0*/  MOV R0, 0x0 ;  /* 0x0000000000007802 */ /* 0x000fe20000000f00 */
[----:B------:R1:W-:Y:S01]  /*15f0*/  STL.64 [R1], R2 ;  /* 0x0000000201007387 */ /* 0x0003e20000100a00 */
[----:B------:R-:W2:Y:S02]  /*1600*/  LDCU.64 UR4, c[0x4][0x8] ;  /* 0x01000100ff0477ac */ /* 0x000ea40008000a00 */
[----:B0-----:R1:W0:Y:S01]  /*1610*/  LDC.64 R10, c[0x4][R0] ;  /* 0x01000000000a7b82 */ /* 0x0012220000000a00 */
[----:B------:R1:W-:Y:S01]  /*1620*/  STL.64 [R1+0x8], R8 ;  /* 0x0000080801007387 */ /* 0x0003e20000100a00 */
[----:B--2---:R-:W-:Y:S01]  /*1630*/  IMAD.U32 R4, RZ, RZ, UR4 ;  /* 0x00000004ff047e24 */ /* 0x004fe2000f8e00ff */
[----:B-1----:R-:W-:-:S07]  /*1640*/  MOV R5, UR5 ;  /* 0x0000000500057c02 */ /* 0x002fce0008000f00 */
[----:B------:R-:W-:-:S07]  /*1650*/  LEPC R20, `(.L_x_2) ;  /* 0x000000001014794e */ /* 0x000fce0000000000 */
[----:B0-----:R-:W-:Y:S05]  /*1660*/  CALL.ABS.NOINC R10 ;  /* 0x000000000a007343 */ /* 0x001fea0003c00000 */
.L_x_2:
[----:B------:R-:W-:Y:S05]  /*1670*/  EXIT ;  /* 0x000000000000794d */ /* 0x000fea0003800000 */
.L_x_3:
[----:B------:R-:W-:-:S00]  /*1680*/  BRA `(.L_x_3) ;  /* 0xfffffffc00fc7947 */ /* 0x000fc0000383ffff */
[----:B------:R-:W-:-:S00]  /*1690*/  NOP ;  /* 0x0000000000007918 */ /* 0x000fc00000000000 */
        /* <DEDUP_REMOVED lines=14> */
.L_x_4:


//--------------------- .nv.global.init           --------------------------
	.section	.nv.global.init,"aw",@progbits
.nv.global.init:
	.type		$str$3,@object
	.size		$str$3,(.L_0 - $str$3)
$str$3:
        /*0000*/ 	.byte	0x5b, 0x25, 0x64, 0x2c, 0x20, 0x25, 0x64, 0x5d, 0x3a, 0x20, 0x25, 0x66, 0x0a, 0x00
.L_0:


//--------------------- .nv.shared._Z6kernelv     --------------------------
	.section	.nv.shared._Z6kernelv,"aw",@nobits
	.sectionflags	@""
	.align	8
.nv.shared._Z6kernelv:
	.zero		1424


//--------------------- .nv.shared.reserved.0     --------------------------
	.section	.nv.shared.reserved.0,"aw",@nobits
	.weak		__nv_reservedSMEM_offset_0_alias
	.size		__nv_reservedSMEM_offset_0_alias, 0, 64
	.other		__nv_reservedSMEM_offset_0_alias,@"STO_CUDA_RESERVED_SHARED STV_DEFAULT"
__nv_reservedSMEM_offset_0_alias:
	.zero		0
	.zero		64


//--------------------- .nv.constant0._Z6kernelv  --------------------------
	.section	.nv.constant0._Z6kernelv,"a",@progbits
	.sectionflags	@""
	.align	4
.nv.constant0._Z6kernelv:
	.zero		896


//--------------------- SYMBOLS --------------------------

	.type		.nv.reservedSmem.offset0,@object
	.size		.nv.reservedSmem.offset0,0x4
	.type		.nv.reservedSmem.cap,@object
	.size		.nv.reservedSmem.cap,0x4
	.type		vprintf,@function
